	.headerflags	@"EF_CUDA_TEXMODE_UNIFIED EF_CUDA_64BIT_ADDRESS EF_CUDA_SM89 EF_CUDA_VIRTUAL_SM(EF_CUDA_SM89)"
	.elftype	@"ET_EXEC"


//--------------------- .nv.info                  --------------------------
	.section	.nv.info,"",@"SHT_CUDA_INFO"
	.align	4


	//----- nvinfo : EIATTR_REGCOUNT
	.align		4
        /*0000*/ 	.byte	0x04, 0x2f
        /*0002*/ 	.short	(.L_1 - .L_0)
	.align		4
.L_0:
        /*0004*/ 	.word	index@(triton__0d1d2d3d4d5d6de)
        /*0008*/ 	.word	0x00000026


	//----- nvinfo : EIATTR_MAX_STACK_SIZE
	.align		4
.L_1:
        /*000c*/ 	.byte	0x04, 0x23
        /*000e*/ 	.short	(.L_3 - .L_2)
	.align		4
.L_2:
        /*0010*/ 	.word	index@(triton__0d1d2d3d4d5d6de)
        /*0014*/ 	.word	0x00000000


	//----- nvinfo : EIATTR_MIN_STACK_SIZE
	.align		4
.L_3:
        /*0018*/ 	.byte	0x04, 0x12
        /*001a*/ 	.short	(.L_5 - .L_4)
	.align		4
.L_4:
        /*001c*/ 	.word	index@(triton__0d1d2d3d4d5d6de)
        /*0020*/ 	.word	0x00000000


	//----- nvinfo : EIATTR_FRAME_SIZE
	.align		4
.L_5:
        /*0024*/ 	.byte	0x04, 0x11
        /*0026*/ 	.short	(.L_7 - .L_6)
	.align		4
.L_6:
        /*0028*/ 	.word	index@(triton__0d1d2d3d4d5d6de)
        /*002c*/ 	.word	0x00000000
.L_7:


//--------------------- .nv.info.triton__0d1d2d3d4d5d6de --------------------------
	.section	.nv.info.triton__0d1d2d3d4d5d6de,"",@"SHT_CUDA_INFO"
	.align	4


	//----- nvinfo : EIATTR_CUDA_API_VERSION
	.align		4
        /*0000*/ 	.byte	0x04, 0x37
        /*0002*/ 	.short	(.L_9 - .L_8)
.L_8:
        /*0004*/ 	.word	0x0000007b


	//----- nvinfo : EIATTR_PARAM_CBANK
	.align		4
.L_9:
        /*0008*/ 	.byte	0x04, 0x0a
        /*000a*/ 	.short	(.L_11 - .L_10)
	.align		4
.L_10:
        /*000c*/ 	.word	index@(.nv.constant0.triton__0d1d2d3d4d5d6de)
        /*0010*/ 	.short	0x0160
        /*0012*/ 	.short	0x0034


	//----- nvinfo : EIATTR_CBANK_PARAM_SIZE
	.align		4
.L_11:
        /*0014*/ 	.byte	0x03, 0x19
        /*0016*/ 	.short	0x0034


	//----- nvinfo : EIATTR_KPARAM_INFO
	.align		4
        /*0018*/ 	.byte	0x04, 0x17
        /*001a*/ 	.short	(.L_13 - .L_12)
.L_12:
        /*001c*/ 	.word	0x00000000
        /*0020*/ 	.short	0x0006
        /*0022*/ 	.short	0x0030
        /*0024*/ 	.byte	0x00, 0xf0, 0x11, 0x00


	//----- nvinfo : EIATTR_KPARAM_INFO
	.align		4
.L_13:
        /*0028*/ 	.byte	0x04, 0x17
        /*002a*/ 	.short	(.L_15 - .L_14)
.L_14:
        /*002c*/ 	.word	0x00000000
        /*0030*/ 	.short	0x0005
        /*0032*/ 	.short	0x0028
        /*0034*/ 	.byte	0x00, 0xf0, 0x21, 0x00


	//----- nvinfo : EIATTR_KPARAM_INFO
	.align		4
.L_15:
        /*0038*/ 	.byte	0x04, 0x17
        /*003a*/ 	.short	(.L_17 - .L_16)
.L_16:
        /*003c*/ 	.word	0x00000000
        /*0040*/ 	.short	0x0004
        /*0042*/ 	.short	0x0020
        /*0044*/ 	.byte	0x00, 0xf0, 0x21, 0x00


	//----- nvinfo : EIATTR_KPARAM_INFO
	.align		4
.L_17:
        /*0048*/ 	.byte	0x04, 0x17
        /*004a*/ 	.short	(.L_19 - .L_18)
.L_18:
        /*004c*/ 	.word	0x00000000
        /*0050*/ 	.short	0x0003
        /*0052*/ 	.short	0x0018
        /*0054*/ 	.byte	0x00, 0xf0, 0x21, 0x00


	//----- nvinfo : EIATTR_KPARAM_INFO
	.align		4
.L_19:
        /*0058*/ 	.byte	0x04, 0x17
        /*005a*/ 	.short	(.L_21 - .L_20)
.L_20:
        /*005c*/ 	.word	0x00000000
        /*0060*/ 	.short	0x0002
        /*0062*/ 	.short	0x0010
        /*0064*/ 	.byte	0x00, 0xf0, 0x21, 0x00


	//----- nvinfo : EIATTR_KPARAM_INFO
	.align		4
.L_21:
        /*0068*/ 	.byte	0x04, 0x17
        /*006a*/ 	.short	(.L_23 - .L_22)
.L_22:
        /*006c*/ 	.word	0x00000000
        /*0070*/ 	.short	0x0001
        /*0072*/ 	.short	0x0008
        /*0074*/ 	.byte	0x00, 0xf0, 0x21, 0x00


	//----- nvinfo : EIATTR_KPARAM_INFO
	.align		4
.L_23:
        /*0078*/ 	.byte	0x04, 0x17
        /*007a*/ 	.short	(.L_25 - .L_24)
.L_24:
        /*007c*/ 	.word	0x00000000
        /*0080*/ 	.short	0x0000
        /*0082*/ 	.short	0x0000
        /*0084*/ 	.byte	0x00, 0xf0, 0x21, 0x00


	//----- nvinfo : EIATTR_MAXREG_COUNT
	.align		4
.L_25:
        /*0088*/ 	.byte	0x03, 0x1b
        /*008a*/ 	.short	0x00ff


	//----- nvinfo : EIATTR_EXIT_INSTR_OFFSETS
	.align		4
        /*008c*/ 	.byte	0x04, 0x1c
        /*008e*/ 	.short	(.L_27 - .L_26)


	//   ....[0]....
.L_26:
        /*0090*/ 	.word	0x00000860


	//   ....[1]....
        /*0094*/ 	.word	0x00000880


	//----- nvinfo : EIATTR_MAX_THREADS
	.align		4
.L_27:
        /*0098*/ 	.byte	0x04, 0x05
        /*009a*/ 	.short	(.L_29 - .L_28)
.L_28:
        /*009c*/ 	.word	0x00000080
        /*00a0*/ 	.word	0x00000001
        /*00a4*/ 	.word	0x00000001
.L_29:


//--------------------- .nv.rel.action            --------------------------
	.section	.nv.rel.action,"",@"SHT_CUDA_RELOCINFO"
	.align	8
	.sectionentsize	8
        /*0000*/ 	.byte	0x73, 0x00, 0x00, 0x00, 0x00, 0x00, 0x00, 0x00, 0x00, 0x00, 0x00, 0x11, 0x25, 0x00, 0x05, 0x36


//--------------------- .nv.constant0.triton__0d1d2d3d4d5d6de --------------------------
	.section	.nv.constant0.triton__0d1d2d3d4d5d6de,"a",@progbits
	.align	4
.nv.constant0.triton__0d1d2d3d4d5d6de:
	.zero		404


//--------------------- .text.triton__0d1d2d3d4d5d6de --------------------------
	.section	.text.triton__0d1d2d3d4d5d6de,"ax",@progbits
	.sectioninfo	@"SHI_REGISTERS=38"
	.align	128
        .global         triton__0d1d2d3d4d5d6de
        .type           triton__0d1d2d3d4d5d6de,@function
        .size           triton__0d1d2d3d4d5d6de,(.L_x_1 - triton__0d1d2d3d4d5d6de)
        .other          triton__0d1d2d3d4d5d6de,@"STO_CUDA_ENTRY STV_DEFAULT"
triton__0d1d2d3d4d5d6de:
.text.triton__0d1d2d3d4d5d6de:
[----:B------:R-:W-:-:S02]  /*0000*/  MOV R1, c[0x0][0x28] ;  /* 0x00000a0000017a02 */ /* 0x000fc40000000f00 */
[----:B------:R-:W0:Y:S01]  /*0010*/  S2R R0, SR_TID.X ;  /* 0x0000000000007919 */ /* 0x000e220000002100 */
[----:B------:R-:W-:Y:S01]  /*0020*/  CS2R R24, SRZ ;  /* 0x0000000000187805 */ /* 0x000fe2000001ff00 */
[----:B------:R-:W-:Y:S01]  /*0030*/  CS2R R26, SRZ ;  /* 0x00000000001a7805 */ /* 0x000fe2000001ff00 */
[----:B------:R-:W-:Y:S01]  /*0040*/  CS2R R20, SRZ ;  /* 0x0000000000147805 */ /* 0x000fe2000001ff00 */
[----:B------:R-:W1:Y:S01]  /*0050*/  S2R R13, SR_CTAID.X ;  /* 0x00000000000d7919 */ /* 0x000e620000002500 */
[----:B------:R-:W-:Y:S01]  /*0060*/  CS2R R22, SRZ ;  /* 0x0000000000167805 */ /* 0x000fe2000001ff00 */
[----:B------:R-:W-:Y:S01]  /*0070*/  ULDC.64 UR4, c[0x0][0x118] ;  /* 0x0000460000047ab9 */ /* 0x000fe20000000a00 */
[----:B0-----:R-:W-:-:S04]  /*0080*/  SHF.L.U32 R0, R0, 0x3, RZ ;  /* 0x0000000300007819 */ /* 0x001fc800000006ff */
[----:B------:R-:W-:-:S04]  /*0090*/  LOP3.LUT R0, R0, 0x3f8, RZ, 0xc0, !PT ;  /* 0x000003f800007812 */ /* 0x000fc800078ec0ff */
[----:B-1----:R-:W-:Y:S02]  /*00a0*/  LEA R13, R13, R0, 0xa ;  /* 0x000000000d0d7211 */ /* 0x002fe400078e50ff */
[----:B------:R-:W-:Y:S02]  /*00b0*/  MOV R0, 0x2 ;  /* 0x0000000200007802 */ /* 0x000fe40000000f00 */
[C---:B------:R-:W-:Y:S01]  /*00c0*/  ISETP.GE.AND P0, PT, R13.reuse, 0x1220a00, PT ;  /* 0x01220a000d00780c */ /* 0x040fe20003f06270 */
[----:B------:R-:W-:-:S05]  /*00d0*/  IMAD.HI R2, R13, 0x66666667, RZ ;  /* 0x666666670d027827 */ /* 0x000fca00078e02ff */
[----:B------:R-:W-:-:S04]  /*00e0*/  SHF.R.U32.HI R3, RZ, 0x1f, R2 ;  /* 0x0000001fff037819 */ /* 0x000fc80000011602 */
[----:B------:R-:W-:-:S05]  /*00f0*/  LEA.HI.SX32 R3, R2, R3, 0x19 ;  /* 0x0000000302037211 */ /* 0x000fca00078fcaff */
[----:B------:R-:W-:Y:S01]  /*0100*/  IMAD R31, R3, -0x140, R13 ;  /* 0xfffffec0031f7824 */ /* 0x000fe200078e020d */
[----:B------:R-:W-:Y:S01]  /*0110*/  MOV R12, RZ ;  /* 0x000000ff000c7202 */ /* 0x000fe20000000f00 */
[----:B------:R-:W-:-:S04]  /*0120*/  IMAD.WIDE R2, R13, R0, c[0x0][0x160] ;  /* 0x000058000d027625 */ /* 0x000fc800078e0200 */
[-C--:B------:R-:W-:Y:S01]  /*0130*/  IMAD.WIDE R4, R31, R0.reuse, c[0x0][0x168] ;  /* 0x00005a001f047625 */ /* 0x080fe200078e0200 */
[----:B------:R-:W2:Y:S03]  /*0140*/  @!P0 LDG.E.128 R20, [R2.64] ;  /* 0x0000000402148981 */ /* 0x000ea6000c1e1d00 */
[C---:B------:R-:W-:Y:S01]  /*0150*/  IMAD.HI R6, R13.reuse, -0x64a7c8c7, R12 ;  /* 0x9b5837390d067827 */ /* 0x040fe200078e020c */
[----:B------:R0:W3:Y:S01]  /*0160*/  @!P0 LDG.E.EL.128 R24, [R4.64] ;  /* 0x0000000404188981 */ /* 0x0000e2000c2e1d00 */
[----:B------:R-:W-:Y:S01]  /*0170*/  CS2R R16, SRZ ;  /* 0x0000000000107805 */ /* 0x000fe2000001ff00 */
[----:B------:R-:W-:Y:S01]  /*0180*/  CS2R R18, SRZ ;  /* 0x0000000000127805 */ /* 0x000fe2000001ff00 */
[----:B------:R-:W-:Y:S01]  /*0190*/  IMAD.WIDE R12, R13, R0, c[0x0][0x170] ;  /* 0x00005c000d0c7625 */ /* 0x000fe200078e0200 */
[----:B------:R-:W-:-:S04]  /*01a0*/  SHF.R.U32.HI R7, RZ, 0x1f, R6 ;  /* 0x0000001fff077819 */ /* 0x000fc80000011606 */
[----:B------:R-:W-:Y:S01]  /*01b0*/  LEA.HI.SX32 R6, R6, R7, 0xd ;  /* 0x0000000706067211 */ /* 0x000fe200078f6aff */
[----:B------:R1:W4:Y:S01]  /*01c0*/  @!P0 LDG.E.128 R16, [R12.64] ;  /* 0x000000040c108981 */ /* 0x000322000c1e1d00 */
[----:B------:R-:W-:Y:S01]  /*01d0*/  CS2R R8, SRZ ;  /* 0x0000000000087805 */ /* 0x000fe2000001ff00 */
[----:B------:R-:W-:Y:S02]  /*01e0*/  CS2R R10, SRZ ;  /* 0x00000000000a7805 */ /* 0x000fe4000001ff00 */
[----:B------:R-:W-:Y:S01]  /*01f0*/  IMAD R33, R6, 0x140, R31 ;  /* 0x0000014006217824 */ /* 0x000fe200078e021f */
[----:B0-----:R-:W-:Y:S01]  /*0200*/  CS2R R4, SRZ ;  /* 0x0000000000047805 */ /* 0x001fe2000001ff00 */
[----:B------:R-:W-:Y:S01]  /*0210*/  CS2R R6, SRZ ;  /* 0x0000000000067805 */ /* 0x000fe2000001ff00 */
[----:B------:R-:W-:-:S04]  /*0220*/  IMAD.WIDE R30, R31, R0, c[0x0][0x180] ;  /* 0x000060001f1e7625 */ /* 0x000fc800078e0200 */
[CC--:B------:R-:W-:Y:S01]  /*0230*/  IMAD.WIDE R28, R33.reuse, R0.reuse, c[0x0][0x178] ;  /* 0x00005e00211c7625 */ /* 0x0c0fe200078e0200 */
[----:B------:R0:W5:Y:S01]  /*0240*/  @!P0 LDG.E.EL.128 R4, [R30.64] ;  /* 0x000000041e048981 */ /* 0x000162000c2e1d00 */
[----:B-1----:R-:W-:Y:S01]  /*0250*/  CS2R R12, SRZ ;  /* 0x00000000000c7805 */ /* 0x002fe2000001ff00 */
[----:B------:R-:W-:Y:S02]  /*0260*/  CS2R R14, SRZ ;  /* 0x00000000000e7805 */ /* 0x000fe4000001ff00 */
[----:B------:R3:W4:Y:S01]  /*0270*/  @!P0 LDG.E.EL.128 R8, [R28.64] ;  /* 0x000000041c088981 */ /* 0x000722000c2e1d00 */
[----:B------:R-:W-:-:S05]  /*0280*/  IMAD.WIDE R32, R33, R0, c[0x0][0x188] ;  /* 0x0000620021207625 */ /* 0x000fca00078e0200 */
[----:B------:R1:W4:Y:S01]  /*0290*/  @!P0 LDG.E.EL.128 R12, [R32.64] ;  /* 0x00000004200c8981 */ /* 0x000322000c2e1d00 */
[----:B--2---:R-:W-:Y:S02]  /*02a0*/  HADD2.F32 R0, -RZ, R21.H0_H0 ;  /* 0x20000015ff007230 */ /* 0x004fe40000004100 */
[----:B---3--:R-:W-:Y:S02]  /*02b0*/  HADD2.F32 R29, -RZ, R25.H0_H0 ;  /* 0x20000019ff1d7230 */ /* 0x008fe40000004100 */
[----:B------:R-:W-:Y:S02]  /*02c0*/  HADD2.F32 R21, -RZ, R21.H1_H1 ;  /* 0x30000015ff157230 */ /* 0x000fe40000004100 */
[----:B0-----:R-:W-:Y:S01]  /*02d0*/  HADD2.F32 R30, -RZ, R25.H1_H1 ;  /* 0x30000019ff1e7230 */ /* 0x001fe20000004100 */
[----:B------:R-:W-:Y:S01]  /*02e0*/  FADD R0, R0, R29 ;  /* 0x0000001d00007221 */ /* 0x000fe20000000000 */
[----:B------:R-:W-:Y:S02]  /*02f0*/  HADD2.F32 R31, -RZ, R22.H0_H0 ;  /* 0x20000016ff1f7230 */ /* 0x000fe40000004100 */
[----:B------:R-:W-:-:S02]  /*0300*/  HADD2.F32 R34, -RZ, R26.H0_H0 ;  /* 0x2000001aff227230 */ /* 0x000fc40000004100 */
[----:B------:R-:W-:Y:S02]  /*0310*/  HADD2.F32 R28, -RZ, R26.H1_H1 ;  /* 0x3000001aff1c7230 */ /* 0x000fe40000004100 */
[--C-:B------:R-:W-:Y:S02]  /*0320*/  HADD2.F32 R26, -RZ, R27.reuse.H1_H1 ;  /* 0x3000001bff1a7230 */ /* 0x100fe40000004100 */
[----:B------:R-:W-:Y:S02]  /*0330*/  HADD2.F32 R29, -RZ, R27.H0_H0 ;  /* 0x2000001bff1d7230 */ /* 0x000fe40000004100 */
[--C-:B------:R-:W-:Y:S02]  /*0340*/  HADD2.F32 R25, -RZ, R24.reuse.H1_H1 ;  /* 0x30000018ff197230 */ /* 0x100fe40000004100 */
[----:B------:R-:W-:Y:S01]  /*0350*/  HADD2.F32 R27, -RZ, R24.H0_H0 ;  /* 0x20000018ff1b7230 */ /* 0x000fe20000004100 */
[----:B------:R-:W-:Y:S01]  /*0360*/  FADD R24, R21, R30 ;  /* 0x0000001e15187221 */ /* 0x000fe20000000000 */
[----:B------:R-:W-:Y:S01]  /*0370*/  FADD R21, R31, R34 ;  /* 0x000000221f157221 */ /* 0x000fe20000000000 */
[----:B------:R-:W-:-:S02]  /*0380*/  HADD2.F32 R31, -RZ, R22.H1_H1 ;  /* 0x30000016ff1f7230 */ /* 0x000fc40000004100 */
[--C-:B------:R-:W-:Y:S02]  /*0390*/  HADD2.F32 R22, -RZ, R23.reuse.H0_H0 ;  /* 0x20000017ff167230 */ /* 0x100fe40000004100 */
[----:B-1----:R-:W-:Y:S02]  /*03a0*/  HADD2.F32 R33, -RZ, R23.H1_H1 ;  /* 0x30000017ff217230 */ /* 0x002fe40000004100 */
[--C-:B------:R-:W-:Y:S02]  /*03b0*/  HADD2.F32 R30, -RZ, R20.reuse.H1_H1 ;  /* 0x30000014ff1e7230 */ /* 0x100fe40000004100 */
[----:B------:R-:W-:Y:S01]  /*03c0*/  HADD2.F32 R32, -RZ, R20.H0_H0 ;  /* 0x20000014ff207230 */ /* 0x000fe20000004100 */
[----:B------:R-:W-:Y:S01]  /*03d0*/  FADD R23, R31, R28 ;  /* 0x0000001c1f177221 */ /* 0x000fe20000000000 */
[----:B------:R-:W-:Y:S01]  /*03e0*/  FADD R22, R22, R29 ;  /* 0x0000001d16167221 */ /* 0x000fe20000000000 */
[----:B------:R-:W-:Y:S01]  /*03f0*/  FADD R20, R33, R26 ;  /* 0x0000001a21147221 */ /* 0x000fe20000000000 */
[----:B------:R-:W-:Y:S01]  /*0400*/  FADD R29, R30, R25 ;  /* 0x000000191e1d7221 */ /* 0x000fe20000000000 */
[----:B----4-:R-:W-:Y:S01]  /*0410*/  HADD2.F32 R26, -RZ, R16.H0_H0 ;  /* 0x20000010ff1a7230 */ /* 0x010fe20000004100 */
[----:B------:R-:W-:Y:S01]  /*0420*/  FADD R27, R32, R27 ;  /* 0x0000001b201b7221 */ /* 0x000fe20000000000 */
[----:B------:R-:W-:-:S02]  /*0430*/  HADD2.F32 R33, -RZ, R17.H1_H1 ;  /* 0x30000011ff217230 */ /* 0x000fc40000004100 */
[--C-:B------:R-:W-:Y:S02]  /*0440*/  HADD2.F32 R28, -RZ, R18.reuse.H0_H0 ;  /* 0x20000012ff1c7230 */ /* 0x100fe40000004100 */
[----:B------:R-:W-:Y:S02]  /*0450*/  HADD2.F32 R31, -RZ, R17.H0_H0 ;  /* 0x20000011ff1f7230 */ /* 0x000fe40000004100 */
[----:B------:R-:W-:Y:S02]  /*0460*/  HADD2.F32 R30, -RZ, R18.H1_H1 ;  /* 0x30000012ff1e7230 */ /* 0x000fe40000004100 */
[--C-:B------:R-:W-:Y:S01]  /*0470*/  HADD2.F32 R25, -RZ, R19.reuse.H0_H0 ;  /* 0x20000013ff197230 */ /* 0x100fe20000004100 */
[----:B------:R-:W-:Y:S01]  /*0480*/  FFMA R17, R26, 0.125, R27 ;  /* 0x3e0000001a117823 */ /* 0x000fe2000000001b */
[----:B------:R-:W-:Y:S01]  /*0490*/  HADD2.F32 R16, -RZ, R16.H1_H1 ;  /* 0x30000010ff107230 */ /* 0x000fe20000004100 */
[----:B------:R-:W-:Y:S01]  /*04a0*/  FFMA R18, R33, 0.125, R24 ;  /* 0x3e00000021127823 */ /* 0x000fe20000000018 */
[----:B------:R-:W-:Y:S01]  /*04b0*/  HADD2.F32 R35, -RZ, R19.H1_H1 ;  /* 0x30000013ff237230 */ /* 0x000fe20000004100 */
[----:B------:R-:W-:Y:S01]  /*04c0*/  FFMA R21, R28, 0.125, R21 ;  /* 0x3e0000001c157823 */ /* 0x000fe20000000015 */
[----:B------:R-:W-:Y:S01]  /*04d0*/  FFMA R0, R31, 0.125, R0 ;  /* 0x3e0000001f007823 */ /* 0x000fe20000000000 */
[----:B------:R-:W-:Y:S01]  /*04e0*/  FFMA R19, R30, 0.125, R23 ;  /* 0x3e0000001e137823 */ /* 0x000fe20000000017 */
[--C-:B------:R-:W-:Y:S01]  /*04f0*/  HADD2.F32 R24, -RZ, R8.reuse.H1_H1 ;  /* 0x30000008ff187230 */ /* 0x100fe20000004100 */
[----:B------:R-:W-:Y:S01]  /*0500*/  FFMA R22, R25, 0.125, R22 ;  /* 0x3e00000019167823 */ /* 0x000fe20000000016 */
[----:B------:R-:W-:-:S02]  /*0510*/  HADD2.F32 R27, -RZ, R8.H0_H0 ;  /* 0x20000008ff1b7230 */ /* 0x000fc40000004100 */
[----:B-----5:R-:W-:Y:S02]  /*0520*/  HADD2.F32 R28, -RZ, R5.H1_H1 ;  /* 0x30000005ff1c7230 */ /* 0x020fe40000004100 */
[----:B------:R-:W-:Y:S02]  /*0530*/  HADD2.F32 R26, -RZ, R9.H0_H0 ;  /* 0x20000009ff1a7230 */ /* 0x000fe40000004100 */
[----:B------:R-:W-:Y:S02]  /*0540*/  HADD2.F32 R8, -RZ, R11.H1_H1 ;  /* 0x3000000bff087230 */ /* 0x000fe40000004100 */
[----:B------:R-:W-:Y:S02]  /*0550*/  HADD2.F32 R5, -RZ, R5.H0_H0 ;  /* 0x20000005ff057230 */ /* 0x000fe40000004100 */
[--C-:B------:R-:W-:Y:S02]  /*0560*/  HADD2.F32 R30, -RZ, R6.reuse.H1_H1 ;  /* 0x30000006ff1e7230 */ /* 0x100fe40000004100 */
[----:B------:R-:W-:-:S02]  /*0570*/  HADD2.F32 R31, -RZ, R6.H0_H0 ;  /* 0x20000006ff1f7230 */ /* 0x000fc40000004100 */
[----:B------:R-:W-:Y:S02]  /*0580*/  HADD2.F32 R11, -RZ, R11.H0_H0 ;  /* 0x2000000bff0b7230 */ /* 0x000fe40000004100 */
[--C-:B------:R-:W-:Y:S02]  /*0590*/  HADD2.F32 R25, -RZ, R7.reuse.H1_H1 ;  /* 0x30000007ff197230 */ /* 0x100fe40000004100 */
[----:B------:R-:W-:Y:S01]  /*05a0*/  HADD2.F32 R6, -RZ, R7.H0_H0 ;  /* 0x20000007ff067230 */ /* 0x000fe20000004100 */
[----:B------:R-:W-:Y:S01]  /*05b0*/  FFMA R16, R16, 0.125, R29 ;  /* 0x3e00000010107823 */ /* 0x000fe2000000001d */
[----:B------:R-:W-:Y:S01]  /*05c0*/  HADD2.F32 R23, -RZ, R9.H1_H1 ;  /* 0x30000009ff177230 */ /* 0x000fe20000004100 */
[----:B------:R-:W-:Y:S01]  /*05d0*/  FADD R5, R26, R5 ;  /* 0x000000051a057221 */ /* 0x000fe20000000000 */
[----:B------:R-:W-:Y:S02]  /*05e0*/  HADD2.F32 R9, -RZ, R10.H1_H1 ;  /* 0x3000000aff097230 */ /* 0x000fe40000004100 */
[----:B------:R-:W-:Y:S01]  /*05f0*/  HADD2.F32 R29, -RZ, R4.H1_H1 ;  /* 0x30000004ff1d7230 */ /* 0x000fe20000004100 */
[----:B------:R-:W-:Y:S01]  /*0600*/  FADD R11, R11, R6 ;  /* 0x000000060b0b7221 */ /* 0x000fe20000000000 */
[----:B------:R-:W-:Y:S01]  /*0610*/  HADD2.F32 R10, -RZ, R10.H0_H0 ;  /* 0x2000000aff0a7230 */ /* 0x000fe20000004100 */
[----:B------:R-:W-:Y:S01]  /*0620*/  FADD R26, R8, R25 ;  /* 0x00000019081a7221 */ /* 0x000fe20000000000 */
[----:B------:R-:W-:-:S02]  /*0630*/  HADD2.F32 R4, -RZ, R4.H0_H0 ;  /* 0x20000004ff047230 */ /* 0x000fc40000004100 */
[--C-:B------:R-:W-:Y:S02]  /*0640*/  HADD2.F32 R7, -RZ, R12.reuse.H0_H0 ;  /* 0x2000000cff077230 */ /* 0x100fe40000004100 */
[----:B------:R-:W-:Y:S02]  /*0650*/  HADD2.F32 R25, -RZ, R12.H1_H1 ;  /* 0x3000000cff197230 */ /* 0x000fe40000004100 */
[--C-:B------:R-:W-:Y:S02]  /*0660*/  HADD2.F32 R6, -RZ, R13.reuse.H0_H0 ;  /* 0x2000000dff067230 */ /* 0x100fe40000004100 */
[----:B------:R-:W-:Y:S02]  /*0670*/  HADD2.F32 R8, -RZ, R13.H1_H1 ;  /* 0x3000000dff087230 */ /* 0x000fe40000004100 */
[--C-:B------:R-:W-:Y:S02]  /*0680*/  HADD2.F32 R13, -RZ, R14.reuse.H0_H0 ;  /* 0x2000000eff0d7230 */ /* 0x100fe40000004100 */
[--C-:B------:R-:W-:Y:S01]  /*0690*/  HADD2.F32 R12, -RZ, R15.reuse.H0_H0 ;  /* 0x2000000fff0c7230 */ /* 0x100fe20000004100 */
[----:B------:R-:W-:Y:S01]  /*06a0*/  FADD R4, R27, R4 ;  /* 0x000000041b047221 */ /* 0x000fe20000000000 */
[----:B------:R-:W-:Y:S01]  /*06b0*/  HADD2.F32 R14, -RZ, R14.H1_H1 ;  /* 0x3000000eff0e7230 */ /* 0x000fe20000004100 */
[----:B------:R-:W-:Y:S01]  /*06c0*/  FADD R24, R24, R29 ;  /* 0x0000001d18187221 */ /* 0x000fe20000000000 */
[----:B------:R-:W-:Y:S01]  /*06d0*/  HADD2.F32 R15, -RZ, R15.H1_H1 ;  /* 0x3000000fff0f7230 */ /* 0x000fe20000004100 */
[----:B------:R-:W-:Y:S01]  /*06e0*/  FADD R23, R23, R28 ;  /* 0x0000001c17177221 */ /* 0x000fe20000000000 */
[----:B------:R-:W-:Y:S01]  /*06f0*/  FADD R10, R10, R31 ;  /* 0x0000001f0a0a7221 */ /* 0x000fe20000000000 */
[----:B------:R-:W-:Y:S01]  /*0700*/  FADD R9, R9, R30 ;  /* 0x0000001e09097221 */ /* 0x000fe20000000000 */
[----:B------:R-:W-:Y:S01]  /*0710*/  FFMA R20, R35, 0.125, R20 ;  /* 0x3e00000023147823 */ /* 0x000fe20000000014 */
        /* <DEDUP_REMOVED lines=8> */
[----:B------:R-:W-:Y:S01]  /*07a0*/  FADD R4, R17, R4 ;  /* 0x0000000411047221 */ /* 0x000fe20000000000 */
[----:B------:R-:W-:Y:S01]  /*07b0*/  FADD R25, R16, R25 ;  /* 0x0000001910197221 */ /* 0x000fe20000000000 */
[----:B------:R-:W-:Y:S01]  /*07c0*/  FADD R0, R0, R5 ;  /* 0x0000000500007221 */ /* 0x000fe20000000000 */
[----:B------:R-:W-:Y:S01]  /*07d0*/  FADD R23, R18, R23 ;  /* 0x0000001712177221 */ /* 0x000fe20000000000 */
[----:B------:R-:W-:Y:S01]  /*07e0*/  FADD R10, R21, R10 ;  /* 0x0000000a150a7221 */ /* 0x000fe20000000000 */
[----:B------:R-:W-:Y:S01]  /*07f0*/  FADD R19, R19, R14 ;  /* 0x0000000e13137221 */ /* 0x000fe20000000000 */
[----:B------:R-:W-:Y:S01]  /*0800*/  FADD R11, R22, R11 ;  /* 0x0000000b160b7221 */ /* 0x000fe20000000000 */
[----:B------:R-:W-:Y:S01]  /*0810*/  FADD R20, R20, R15 ;  /* 0x0000000f14147221 */ /* 0x000fe20000000000 */
[----:B------:R-:W-:-:S02]  /*0820*/  F2FP.F16.F32.PACK_AB R8, R25, R4 ;  /* 0x000000041908723e */ /* 0x000fc400000000ff */
[----:B------:R-:W-:Y:S02]  /*0830*/  F2FP.F16.F32.PACK_AB R9, R23, R0 ;  /* 0x000000001709723e */ /* 0x000fe400000000ff */
[----:B------:R-:W-:Y:S02]  /*0840*/  F2FP.F16.F32.PACK_AB R10, R19, R10 ;  /* 0x0000000a130a723e */ /* 0x000fe400000000ff */
[----:B------:R-:W-:Y:S01]  /*0850*/  F2FP.F16.F32.PACK_AB R11, R20, R11 ;  /* 0x0000000b140b723e */ /* 0x000fe200000000ff */
[----:B------:R-:W-:Y:S06]  /*0860*/  @P0 EXIT ;  /* 0x000000000000094d */ /* 0x000fec0003800000 */
[----:B------:R-:W-:Y:S01]  /*0870*/  STG.E.128 [R2.64], R8 ;  /* 0x0000000802007986 */ /* 0x000fe2000c101d04 */
[----:B------:R-:W-:Y:S05]  /*0880*/  EXIT ;  /* 0x000000000000794d */ /* 0x000fea0003800000 */
.L_x_0:
[----:B------:R-:W-:-:S00]  /*0890*/  BRA `(.L_x_0) ;  /* 0xfffffff000007947 */ /* 0x000fc0000383ffff */
[----:B------:R-:W-:-:S00]  /*08a0*/  NOP ;  /* 0x0000000000007918 */ /* 0x000fc00000000000 */
        /* <DEDUP_REMOVED lines=13> */
.L_x_1:
